//
// Generated by NVIDIA NVVM Compiler
//
// Compiler Build ID: CL-36424714
// Cuda compilation tools, release 13.0, V13.0.88
// Based on NVVM 20.0.0
//

.version 9.0
.target sm_100
.address_size 64

	// .globl	_Z9vecMatrixPiS_

.visible .entry _Z9vecMatrixPiS_(
	.param .u64 .ptr .align 1 _Z9vecMatrixPiS__param_0,
	.param .u64 .ptr .align 1 _Z9vecMatrixPiS__param_1
)
{
	.reg .pred 	%p<4>;
	.reg .b32 	%r<14>;
	.reg .b64 	%rd<8>;

	ld.param.u64 	%rd1, [_Z9vecMatrixPiS__param_0];
	ld.param.u64 	%rd2, [_Z9vecMatrixPiS__param_1];
	mov.u32 	%r2, %ctaid.x;
	mov.u32 	%r3, %ntid.x;
	mov.u32 	%r4, %tid.x;
	mad.lo.s32 	%r5, %r2, %r3, %r4;
	mov.u32 	%r6, %ctaid.y;
	mov.u32 	%r7, %ntid.y;
	mov.u32 	%r8, %tid.y;
	mad.lo.s32 	%r9, %r6, %r7, %r8;
	shl.b32 	%r11, %r5, 4;
	add.s32 	%r1, %r11, %r9;
	setp.gt.s32 	%p1, %r5, 15;
	setp.gt.u32 	%p2, %r9, 15;
	or.pred  	%p3, %p1, %p2;
	@%p3 bra 	$L__BB0_2;
	cvta.to.global.u64 	%rd3, %rd1;
	cvta.to.global.u64 	%rd4, %rd2;
	mul.wide.s32 	%rd5, %r1, 4;
	add.s64 	%rd6, %rd3, %rd5;
	ld.global.u32 	%r12, [%rd6];
	add.s32 	%r13, %r12, 1;
	add.s64 	%rd7, %rd4, %rd5;
	st.global.u32 	[%rd7], %r13;
$L__BB0_2:
	ret;

}


// ===== COMPILED SASS (sm_100) =====

	.target	sm_100

	.elftype	@"ET_EXEC"


//--------------------- .note.nv.tkinfo           --------------------------
	.section	.note.nv.tkinfo,"",@"SHT_NOTE"
	.sectionflags	@"SHF_NOTE_NV_TKINFO"
	.tkinfo
        /*0018*/ 	.word	0x00000002
        /*0030*/ 	.string	""
        /*0030*/ 	.string	"ptxas"
        /*0030*/ 	.string	"Cuda compilation tools, release 13.0, V13.0.88"
        /*0030*/ 	.string	"Build cuda_13.0.r13.0/compiler.36424714_0"
        /*0030*/ 	.string	"-arch sm_100 -m 64 "



//--------------------- .note.nv.cuinfo           --------------------------
	.section	.note.nv.cuinfo,"",@"SHT_NOTE"
	.sectionflags	@"SHF_NOTE_NV_CUINFO"
        /*0018*/ 	.short	0x0002
        /*001a*/ 	.short	0x0064
        /*001c*/ 	.short	0x0082
	.zero		2


//--------------------- .nv.info                  --------------------------
	.section	.nv.info,"",@"SHT_CUDA_INFO"
	.align	4


	//----- nvinfo : EIATTR_REGCOUNT
	.align		4
        /*0000*/ 	.byte	0x04, 0x2f
        /*0002*/ 	.short	(.L_1 - .L_0)
	.align		4
.L_0:
        /*0004*/ 	.word	index@(_Z9vecMatrixPiS_)
        /*0008*/ 	.word	0x0000000a


	//----- nvinfo : EIATTR_FRAME_SIZE
	.align		4
.L_1:
        /*000c*/ 	.byte	0x04, 0x11
        /*000e*/ 	.short	(.L_3 - .L_2)
	.align		4
.L_2:
        /*0010*/ 	.word	index@(_Z9vecMatrixPiS_)
        /*0014*/ 	.word	0x00000000


	//----- nvinfo : EIATTR_MIN_STACK_SIZE
	.align		4
.L_3:
        /*0018*/ 	.byte	0x04, 0x12
        /*001a*/ 	.short	(.L_5 - .L_4)
	.align		4
.L_4:
        /*001c*/ 	.word	index@(_Z9vecMatrixPiS_)
        /*0020*/ 	.word	0x00000000
.L_5:


//--------------------- .nv.compat                --------------------------
	.section	.nv.compat,"",@"SHT_CUDA_COMPAT_INFO"
	.align	4
        /*0000*/ 	.byte	0x02, 0x09, 0x00, 0x00, 0x02, 0x02, 0x01, 0x00, 0x02, 0x05, 0x05, 0x00, 0x03, 0x07, 0x01, 0x01
        /*0010*/ 	.byte	0x02, 0x03, 0x00, 0x00, 0x02, 0x06, 0x01, 0x00, 0x04, 0x0b, 0x08, 0x00, 0x09, 0x00, 0x00, 0x00
        /*0020*/ 	.byte	0x00, 0x00, 0x00, 0x00


//--------------------- .nv.info._Z9vecMatrixPiS_ --------------------------
	.section	.nv.info._Z9vecMatrixPiS_,"",@"SHT_CUDA_INFO"
	.sectionflags	@""
	.align	4


	//----- nvinfo : EIATTR_CUDA_API_VERSION
	.align		4
        /*0000*/ 	.byte	0x04, 0x37
        /*0002*/ 	.short	(.L_7 - .L_6)
.L_6:
        /*0004*/ 	.word	0x00000082


	//----- nvinfo : EIATTR_KPARAM_INFO
	.align		4
.L_7:
        /*0008*/ 	.byte	0x04, 0x17
        /*000a*/ 	.short	(.L_9 - .L_8)
.L_8:
        /*000c*/ 	.word	0x00000000
        /*0010*/ 	.short	0x0001
        /*0012*/ 	.short	0x0008
        /*0014*/ 	.byte	0x00, 0xf5, 0x21, 0x00


	//----- nvinfo : EIATTR_KPARAM_INFO
	.align		4
.L_9:
        /*0018*/ 	.byte	0x04, 0x17
        /*001a*/ 	.short	(.L_11 - .L_10)
.L_10:
        /*001c*/ 	.word	0x00000000
        /*0020*/ 	.short	0x0000
        /*0022*/ 	.short	0x0000
        /*0024*/ 	.byte	0x00, 0xf5, 0x21, 0x00


	//----- nvinfo : EIATTR_SPARSE_MMA_MASK
	.align		4
.L_11:
        /*0028*/ 	.byte	0x03, 0x50
        /*002a*/ 	.short	0x0000


	//----- nvinfo : EIATTR_MAXREG_COUNT
	.align		4
        /*002c*/ 	.byte	0x03, 0x1b
        /*002e*/ 	.short	0x00ff


	//----- nvinfo : EIATTR_MERCURY_ISA_VERSION
	.align		4
        /*0030*/ 	.byte	0x03, 0x5f
        /*0032*/ 	.short	0x0101


	//----- nvinfo : EIATTR_VRC_CTA_INIT_COUNT
	.align		4
        /*0034*/ 	.byte	0x02, 0x4a
	.zero		1
	.zero		1


	//----- nvinfo : EIATTR_EXIT_INSTR_OFFSETS
	.align		4
        /*0038*/ 	.byte	0x04, 0x1c
        /*003a*/ 	.short	(.L_13 - .L_12)


	//   ....[0]....
.L_12:
        /*003c*/ 	.word	0x000000b0


	//   ....[1]....
        /*0040*/ 	.word	0x00000150


	//----- nvinfo : EIATTR_CBANK_PARAM_SIZE
	.align		4
.L_13:
        /*0044*/ 	.byte	0x03, 0x19
        /*0046*/ 	.short	0x0010


	//----- nvinfo : EIATTR_PARAM_CBANK
	.align		4
        /*0048*/ 	.byte	0x04, 0x0a
        /*004a*/ 	.short	(.L_15 - .L_14)
	.align		4
.L_14:
        /*004c*/ 	.word	index@(.nv.constant0._Z9vecMatrixPiS_)
        /*0050*/ 	.short	0x0380
        /*0052*/ 	.short	0x0010


	//----- nvinfo : EIATTR_SW_WAR
	.align		4
.L_15:
        /*0054*/ 	.byte	0x04, 0x36
        /*0056*/ 	.short	(.L_17 - .L_16)
.L_16:
        /*0058*/ 	.word	0x00000008
.L_17:


//--------------------- .nv.callgraph             --------------------------
	.section	.nv.callgraph,"",@"SHT_CUDA_CALLGRAPH"
	.align	4
	.sectionentsize	8
	.align		4
        /*0000*/ 	.word	0x00000000
	.align		4
        /*0004*/ 	.word	0xffffffff
	.align		4
        /*0008*/ 	.word	0x00000000
	.align		4
        /*000c*/ 	.word	0xfffffffe
	.align		4
        /*0010*/ 	.word	0x00000000
	.align		4
        /*0014*/ 	.word	0xfffffffd
	.align		4
        /*0018*/ 	.word	0x00000000
	.align		4
        /*001c*/ 	.word	0xfffffffc


//--------------------- .text._Z9vecMatrixPiS_    --------------------------
	.section	.text._Z9vecMatrixPiS_,"ax",@progbits
	.align	128
        .global         _Z9vecMatrixPiS_
        .type           _Z9vecMatrixPiS_,@function
        .size           _Z9vecMatrixPiS_,(.L_x_1 - _Z9vecMatrixPiS_)
        .other          _Z9vecMatrixPiS_,@"STO_CUDA_ENTRY STV_DEFAULT"
_Z9vecMatrixPiS_:
.text._Z9vecMatrixPiS_:
[----:B------:R-:W-:Y:S01]  /*0000*/  LDC R1, c[0x0][0x37c] ;  /* 0x0000df00ff017b82 */ /* 0x000fe20000000800 */
[----:B------:R-:W0:Y:S07]  /*0010*/  S2R R2, SR_TID.Y ;  /* 0x0000000000027919 */ /* 0x000e2e0000002200 */
[----:B------:R-:W1:Y:S01]  /*0020*/  LDC R0, c[0x0][0x360] ;  /* 0x0000d800ff007b82 */ /* 0x000e620000000800 */
[----:B------:R-:W1:Y:S07]  /*0030*/  S2R R3, SR_TID.X ;  /* 0x0000000000037919 */ /* 0x000e6e0000002100 */
[----:B------:R-:W0:Y:S08]  /*0040*/  S2UR UR5, SR_CTAID.Y ;  /* 0x00000000000579c3 */ /* 0x000e300000002600 */
[----:B------:R-:W0:Y:S08]  /*0050*/  LDC R5, c[0x0][0x364] ;  /* 0x0000d900ff057b82 */ /* 0x000e300000000800 */
[----:B------:R-:W1:Y:S01]  /*0060*/  S2UR UR4, SR_CTAID.X ;  /* 0x00000000000479c3 */ /* 0x000e620000002500 */
[----:B0-----:R-:W-:-:S05]  /*0070*/  IMAD R5, R5, UR5, R2 ;  /* 0x0000000505057c24 */ /* 0x001fca000f8e0202 */
[----:B------:R-:W-:Y:S01]  /*0080*/  ISETP.GT.U32.AND P0, PT, R5, 0xf, PT ;  /* 0x0000000f0500780c */ /* 0x000fe20003f04070 */
[----:B-1----:R-:W-:-:S05]  /*0090*/  IMAD R0, R0, UR4, R3 ;  /* 0x0000000400007c24 */ /* 0x002fca000f8e0203 */
[----:B------:R-:W-:-:S13]  /*00a0*/  ISETP.GT.OR P0, PT, R0, 0xf, P0 ;  /* 0x0000000f0000780c */ /* 0x000fda0000704670 */
[----:B------:R-:W-:Y:S05]  /*00b0*/  @P0 EXIT ;  /* 0x000000000000094d */ /* 0x000fea0003800000 */
[----:B------:R-:W0:Y:S01]  /*00c0*/  LDC.64 R2, c[0x0][0x380] ;  /* 0x0000e000ff027b82 */ /* 0x000e220000000a00 */
[----:B------:R-:W1:Y:S01]  /*00d0*/  LDCU.64 UR4, c[0x0][0x358] ;  /* 0x00006b00ff0477ac */ /* 0x000e620008000a00 */
[----:B------:R-:W-:-:S06]  /*00e0*/  LEA R7, R0, R5, 0x4 ;  /* 0x0000000500077211 */ /* 0x000fcc00078e20ff */
[----:B------:R-:W2:Y:S01]  /*00f0*/  LDC.64 R4, c[0x0][0x388] ;  /* 0x0000e200ff047b82 */ /* 0x000ea20000000a00 */
[----:B0-----:R-:W-:-:S06]  /*0100*/  IMAD.WIDE R2, R7, 0x4, R2 ;  /* 0x0000000407027825 */ /* 0x001fcc00078e0202 */
[----:B-1----:R-:W3:Y:S01]  /*0110*/  LDG.E R2, desc[UR4][R2.64] ;  /* 0x0000000402027981 */ /* 0x002ee2000c1e1900 */
[----:B--2---:R-:W-:Y:S01]  /*0120*/  IMAD.WIDE R4, R7, 0x4, R4 ;  /* 0x0000000407047825 */ /* 0x004fe200078e0204 */
[----:B---3--:R-:W-:-:S05]  /*0130*/  IADD3 R7, PT, PT, R2, 0x1, RZ ;  /* 0x0000000102077810 */ /* 0x008fca0007ffe0ff */
[----:B------:R-:W-:Y:S01]  /*0140*/  STG.E desc[UR4][R4.64], R7 ;  /* 0x0000000704007986 */ /* 0x000fe2000c101904 */
[----:B------:R-:W-:Y:S05]  /*0150*/  EXIT ;  /* 0x000000000000794d */ /* 0x000fea0003800000 */
.L_x_0:
[----:B------:R-:W-:-:S00]  /*0160*/  BRA `(.L_x_0) ;  /* 0xfffffffc00fc7947 */ /* 0x000fc0000383ffff */
[----:B------:R-:W-:-:S00]  /*0170*/  NOP ;  /* 0x0000000000007918 */ /* 0x000fc00000000000 */
        /* <DEDUP_REMOVED lines=8> */
.L_x_1:


//--------------------- .nv.shared.reserved.0     --------------------------
	.section	.nv.shared.reserved.0,"aw",@nobits
	.weak		__nv_reservedSMEM_offset_0_alias
	.size		__nv_reservedSMEM_offset_0_alias, 0, 64
	.other		__nv_reservedSMEM_offset_0_alias,@"STO_CUDA_RESERVED_SHARED STV_DEFAULT"
__nv_reservedSMEM_offset_0_alias:
	.zero		0
	.zero		64


//--------------------- .nv.constant0._Z9vecMatrixPiS_ --------------------------
	.section	.nv.constant0._Z9vecMatrixPiS_,"a",@progbits
	.sectionflags	@""
	.align	4
.nv.constant0._Z9vecMatrixPiS_:
	.zero		912


//--------------------- SYMBOLS --------------------------

	.type		.nv.reservedSmem.offset0,@object
	.size		.nv.reservedSmem.offset0,0x4
